	.headerflags	@"EF_CUDA_TEXMODE_UNIFIED EF_CUDA_64BIT_ADDRESS EF_CUDA_ACCELERATORS EF_CUDA_SM90 EF_CUDA_VIRTUAL_SM(EF_CUDA_SM90)"
	.elftype	@"ET_EXEC"


//--------------------- .nv.info                  --------------------------
	.section	.nv.info,"",@"SHT_CUDA_INFO"
	.align	4


	//----- nvinfo : EIATTR_REGCOUNT
	.align		4
        /*0000*/ 	.byte	0x04, 0x2f
        /*0002*/ 	.short	(.L_3 - .L_2)
	.align		4
.L_2:
        /*0004*/ 	.word	index@(triton_poi_fused__native_batch_norm_legit_no_training_relu_5)
        /*0008*/ 	.word	0x00000016


	//----- nvinfo : EIATTR_MIN_STACK_SIZE
	.align		4
.L_3:
        /*000c*/ 	.byte	0x04, 0x12
        /*000e*/ 	.short	(.L_5 - .L_4)
	.align		4
.L_4:
        /*0010*/ 	.word	index@(triton_poi_fused__native_batch_norm_legit_no_training_relu_5)
        /*0014*/ 	.word	0x00000000


	//----- nvinfo : EIATTR_FRAME_SIZE
	.align		4
.L_5:
        /*0018*/ 	.byte	0x04, 0x11
        /*001a*/ 	.short	(.L_7 - .L_6)
	.align		4
.L_6:
        /*001c*/ 	.word	index@(triton_poi_fused__native_batch_norm_legit_no_training_relu_5)
        /*0020*/ 	.word	0x00000000


	//----- nvinfo : EIATTR_MIN_STACK_SIZE
	.align		4
.L_7:
        /*0024*/ 	.byte	0x04, 0x12
        /*0026*/ 	.short	(.L_9 - .L_8)
	.align		4
.L_8:
        /*0028*/ 	.word	index@(triton_poi_fused__native_batch_norm_legit_no_training_relu_5)
        /*002c*/ 	.word	0x00000000
.L_9:


//--------------------- .nv.info.triton_poi_fused__native_batch_norm_legit_no_training_relu_5 --------------------------
	.section	.nv.info.triton_poi_fused__native_batch_norm_legit_no_training_relu_5,"",@"SHT_CUDA_INFO"
	.sectionflags	@""
	.align	4


	//----- nvinfo : EIATTR_CUDA_API_VERSION
	.align		4
        /*0000*/ 	.byte	0x04, 0x37
        /*0002*/ 	.short	(.L_11 - .L_10)
.L_10:
        /*0004*/ 	.word	0x0000007c


	//----- nvinfo : EIATTR_KPARAM_INFO
	.align		4
.L_11:
        /*0008*/ 	.byte	0x04, 0x17
        /*000a*/ 	.short	(.L_13 - .L_12)
.L_12:
        /*000c*/ 	.word	0x00000000
        /*0010*/ 	.short	0x0006
        /*0012*/ 	.short	0x0030
        /*0014*/ 	.byte	0x00, 0xf0, 0x11, 0x00


	//----- nvinfo : EIATTR_KPARAM_INFO
	.align		4
.L_13:
        /*0018*/ 	.byte	0x04, 0x17
        /*001a*/ 	.short	(.L_15 - .L_14)
.L_14:
        /*001c*/ 	.word	0x00000000
        /*0020*/ 	.short	0x0005
        /*0022*/ 	.short	0x0028
        /*0024*/ 	.byte	0x00, 0xf4, 0x21, 0x00


	//----- nvinfo : EIATTR_KPARAM_INFO
	.align		4
.L_15:
        /*0028*/ 	.byte	0x04, 0x17
        /*002a*/ 	.short	(.L_17 - .L_16)
.L_16:
        /*002c*/ 	.word	0x00000000
        /*0030*/ 	.short	0x0004
        /*0032*/ 	.short	0x0020
        /*0034*/ 	.byte	0x00, 0xf4, 0x21, 0x00


	//----- nvinfo : EIATTR_KPARAM_INFO
	.align		4
.L_17:
        /*0038*/ 	.byte	0x04, 0x17
        /*003a*/ 	.short	(.L_19 - .L_18)
.L_18:
        /*003c*/ 	.word	0x00000000
        /*0040*/ 	.short	0x0003
        /*0042*/ 	.short	0x0018
        /*0044*/ 	.byte	0x00, 0xf4, 0x21, 0x00


	//----- nvinfo : EIATTR_KPARAM_INFO
	.align		4
.L_19:
        /*0048*/ 	.byte	0x04, 0x17
        /*004a*/ 	.short	(.L_21 - .L_20)
.L_20:
        /*004c*/ 	.word	0x00000000
        /*0050*/ 	.short	0x0002
        /*0052*/ 	.short	0x0010
        /*0054*/ 	.byte	0x00, 0xf4, 0x21, 0x00


	//----- nvinfo : EIATTR_KPARAM_INFO
	.align		4
.L_21:
        /*0058*/ 	.byte	0x04, 0x17
        /*005a*/ 	.short	(.L_23 - .L_22)
.L_22:
        /*005c*/ 	.word	0x00000000
        /*0060*/ 	.short	0x0001
        /*0062*/ 	.short	0x0008
        /*0064*/ 	.byte	0x00, 0xf4, 0x21, 0x00


	//----- nvinfo : EIATTR_KPARAM_INFO
	.align		4
.L_23:
        /*0068*/ 	.byte	0x04, 0x17
        /*006a*/ 	.short	(.L_25 - .L_24)
.L_24:
        /*006c*/ 	.word	0x00000000
        /*0070*/ 	.short	0x0000
        /*0072*/ 	.short	0x0000
        /*0074*/ 	.byte	0x00, 0xf4, 0x21, 0x00


	//----- nvinfo : EIATTR_SPARSE_MMA_MASK
	.align		4
.L_25:
        /*0078*/ 	.byte	0x03, 0x50
        /*007a*/ 	.short	0x0000


	//----- nvinfo : EIATTR_MAXREG_COUNT
	.align		4
        /*007c*/ 	.byte	0x03, 0x1b
        /*007e*/ 	.short	0x00ff


	//----- nvinfo : EIATTR_EXIT_INSTR_OFFSETS
	.align		4
        /*0080*/ 	.byte	0x04, 0x1c
        /*0082*/ 	.short	(.L_27 - .L_26)


	//   ....[0]....
.L_26:
        /*0084*/ 	.word	0x00000410


	//   ....[1]....
        /*0088*/ 	.word	0x00000430


	//----- nvinfo : EIATTR_REQNTID
	.align		4
.L_27:
        /*008c*/ 	.byte	0x04, 0x10
        /*008e*/ 	.short	(.L_29 - .L_28)
.L_28:
        /*0090*/ 	.word	0x00000080
        /*0094*/ 	.word	0x00000001
        /*0098*/ 	.word	0x00000001


	//----- nvinfo : EIATTR_CBANK_PARAM_SIZE
	.align		4
.L_29:
        /*009c*/ 	.byte	0x03, 0x19
        /*009e*/ 	.short	0x0034


	//----- nvinfo : EIATTR_PARAM_CBANK
	.align		4
        /*00a0*/ 	.byte	0x04, 0x0a
        /*00a2*/ 	.short	(.L_31 - .L_30)
	.align		4
.L_30:
        /*00a4*/ 	.word	index@(.nv.constant0.triton_poi_fused__native_batch_norm_legit_no_training_relu_5)
        /*00a8*/ 	.short	0x0210
        /*00aa*/ 	.short	0x0034


	//----- nvinfo : EIATTR_SW_WAR
	.align		4
.L_31:
        /*00ac*/ 	.byte	0x04, 0x36
        /*00ae*/ 	.short	(.L_33 - .L_32)
.L_32:
        /*00b0*/ 	.word	0x00000008
.L_33:


//--------------------- .nv.callgraph             --------------------------
	.section	.nv.callgraph,"",@"SHT_CUDA_CALLGRAPH"
	.align	4
	.sectionentsize	8
	.align		4
        /*0000*/ 	.word	0x00000000
	.align		4
        /*0004*/ 	.word	0xffffffff
	.align		4
        /*0008*/ 	.word	0x00000000
	.align		4
        /*000c*/ 	.word	0xfffffffe
	.align		4
        /*0010*/ 	.word	0x00000000
	.align		4
        /*0014*/ 	.word	0xfffffffd
	.align		4
        /*0018*/ 	.word	0x00000000
	.align		4
        /*001c*/ 	.word	0xfffffffc


//--------------------- .nv.constant4             --------------------------
	.section	.nv.constant4,"a",@progbits
	.align	8
	.align		8
.nv.constant4:
        /*0000*/ 	.dword	_$_str
	.align		8
        /*0008*/ 	.dword	_$_str_$_2


//--------------------- .text.triton_poi_fused__native_batch_norm_legit_no_training_relu_5 --------------------------
	.section	.text.triton_poi_fused__native_batch_norm_legit_no_training_relu_5,"ax",@progbits
	.align	128
        .global         triton_poi_fused__native_batch_norm_legit_no_training_relu_5
        .type           triton_poi_fused__native_batch_norm_legit_no_training_relu_5,@function
        .size           triton_poi_fused__native_batch_norm_legit_no_training_relu_5,(.L_x_1 - triton_poi_fused__native_batch_norm_legit_no_training_relu_5)
        .other          triton_poi_fused__native_batch_norm_legit_no_training_relu_5,@"STO_CUDA_ENTRY STV_DEFAULT"
triton_poi_fused__native_batch_norm_legit_no_training_relu_5:
.text.triton_poi_fused__native_batch_norm_legit_no_training_relu_5:
[----:B------:R-:W0:Y:S01]  /*0000*/  LDC R1, c[0x0][0x28] ;  /* 0x00000a00ff017b82 */ /* 0x000e220000000800 */
[----:B------:R-:W1:Y:S07]  /*0010*/  S2R R0, SR_TID.X ;  /* 0x0000000000007919 */ /* 0x000e6e0000002100 */
[----:B------:R-:W2:Y:S01]  /*0020*/  LDC.64 R8, c[0x0][0x220] ;  /* 0x00008800ff087b82 */ /* 0x000ea20000000a00 */
[----:B------:R-:W-:Y:S01]  /*0030*/  ULDC.64 UR4, c[0x0][0x208] ;  /* 0x0000820000047ab9 */ /* 0x000fe20000000a00 */
[----:B------:R-:W3:Y:S06]  /*0040*/  S2R R3, SR_CTAID.X ;  /* 0x0000000000037919 */ /* 0x000eec0000002500 */
[----:B------:R-:W4:Y:S08]  /*0050*/  LDC.64 R12, c[0x0][0x210] ;  /* 0x00008400ff0c7b82 */ /* 0x000f300000000a00 */
[----:B------:R-:W5:Y:S08]  /*0060*/  LDC.64 R14, c[0x0][0x218] ;  /* 0x00008600ff0e7b82 */ /* 0x000f700000000a00 */
[----:B------:R-:W5:Y:S01]  /*0070*/  LDC.64 R16, c[0x0][0x228] ;  /* 0x00008a00ff107b82 */ /* 0x000f620000000a00 */
[----:B-1----:R-:W-:-:S07]  /*0080*/  SHF.L.U32 R0, R0, 0x1, RZ ;  /* 0x0000000100007819 */ /* 0x002fce00000006ff */
[----:B------:R-:W1:Y:S01]  /*0090*/  LDC.64 R18, c[0x0][0x230] ;  /* 0x00008c00ff127b82 */ /* 0x000e620000000a00 */
[----:B------:R-:W-:-:S04]  /*00a0*/  LOP3.LUT R0, R0, 0xfe, RZ, 0xc0, !PT ;  /* 0x000000fe00007812 */ /* 0x000fc800078ec0ff */
[----:B---3--:R-:W-:-:S04]  /*00b0*/  LEA R0, R3, R0, 0x8 ;  /* 0x0000000003007211 */ /* 0x008fc800078e40ff */
[C---:B------:R-:W-:Y:S01]  /*00c0*/  ISETP.GE.AND P0, PT, R0.reuse, 0x1800, PT ;  /* 0x000018000000780c */ /* 0x040fe20003f06270 */
[----:B------:R-:W-:-:S05]  /*00d0*/  IMAD.HI R2, R0, 0x2aaaaaab, RZ ;  /* 0x2aaaaaab00027827 */ /* 0x000fca00078e02ff */
[----:B------:R-:W-:-:S04]  /*00e0*/  SHF.R.U32.HI R3, RZ, 0x1f, R2 ;  /* 0x0000001fff037819 */ /* 0x000fc80000011602 */
[----:B------:R-:W-:-:S05]  /*00f0*/  LEA.HI R3, R2, R3, RZ, 0x1c ;  /* 0x0000000302037211 */ /* 0x000fca00078fe0ff */
[----:B------:R-:W-:Y:S01]  /*0100*/  IMAD R11, R3, -0x60, R0 ;  /* 0xffffffa0030b7824 */ /* 0x000fe200078e0200 */
[----:B------:R-:W-:-:S03]  /*0110*/  CS2R R2, SRZ ;  /* 0x0000000000027805 */ /* 0x000fc6000001ff00 */
[----:B--2---:R-:W-:-:S05]  /*0120*/  IMAD.WIDE R8, R11, 0x4, R8 ;  /* 0x000000040b087825 */ /* 0x004fca00078e0208 */
[----:B------:R2:W3:Y:S01]  /*0130*/  @!P0 LDG.E.EL.64 R2, desc[UR4][R8.64] ;  /* 0x0000000408028981 */ /* 0x0004e2000c2e1b00 */
[----:B------:R-:W-:Y:S02]  /*0140*/  CS2R R4, SRZ ;  /* 0x0000000000047805 */ /* 0x000fe4000001ff00 */
[----:B------:R-:W-:Y:S01]  /*0150*/  CS2R R6, SRZ ;  /* 0x0000000000067805 */ /* 0x000fe2000001ff00 */
[----:B----4-:R-:W-:-:S04]  /*0160*/  IMAD.WIDE R12, R0, 0x4, R12 ;  /* 0x00000004000c7825 */ /* 0x010fc800078e020c */
[C---:B-----5:R-:W-:Y:S01]  /*0170*/  IMAD.WIDE R14, R11.reuse, 0x4, R14 ;  /* 0x000000040b0e7825 */ /* 0x060fe200078e020e */
[----:B------:R-:W4:Y:S01]  /*0180*/  @!P0 LDG.E.64 R4, desc[UR4][R12.64] ;  /* 0x000000040c048981 */ /* 0x000f22000c1e1b00 */
[----:B--2---:R-:W-:Y:S02]  /*0190*/  CS2R R8, SRZ ;  /* 0x0000000000087805 */ /* 0x004fe4000001ff00 */
[C---:B0-----:R-:W-:Y:S01]  /*01a0*/  IMAD.WIDE R16, R11.reuse, 0x4, R16 ;  /* 0x000000040b107825 */ /* 0x041fe200078e0210 */
[----:B------:R0:W4:Y:S03]  /*01b0*/  @!P0 LDG.E.EL.64 R6, desc[UR4][R14.64] ;  /* 0x000000040e068981 */ /* 0x000126000c2e1b00 */
[----:B-1----:R-:W-:Y:S01]  /*01c0*/  IMAD.WIDE R18, R11, 0x4, R18 ;  /* 0x000000040b127825 */ /* 0x002fe200078e0212 */
[----:B------:R-:W-:-:S04]  /*01d0*/  CS2R R10, SRZ ;  /* 0x00000000000a7805 */ /* 0x000fc8000001ff00 */
[----:B------:R-:W2:Y:S04]  /*01e0*/  @!P0 LDG.E.EL.64 R8, desc[UR4][R18.64] ;  /* 0x0000000412088981 */ /* 0x000ea8000c2e1b00 */
[----:B------:R-:W2:Y:S01]  /*01f0*/  @!P0 LDG.E.EL.64 R10, desc[UR4][R16.64] ;  /* 0x00000004100a8981 */ /* 0x000ea2000c2e1b00 */
[----:B0-----:R-:W-:Y:S01]  /*0200*/  HFMA2.MMA R14, -RZ, RZ, 1.625, 0 ;  /* 0x3e800000ff0e7435 */ /* 0x001fe200000001ff */
[----:B---3--:R-:W-:Y:S01]  /*0210*/  FADD R2, R2, 9.9999997473787516356e-06 ;  /* 0x3727c5ac02027421 */ /* 0x008fe20000000000 */
[----:B------:R-:W-:-:S03]  /*0220*/  FADD R3, R3, 9.9999997473787516356e-06 ;  /* 0x3727c5ac03037421 */ /* 0x000fc60000000000 */
[----:B------:R-:W0:Y:S08]  /*0230*/  MUFU.SQRT R12, R2 ;  /* 0x00000002000c7308 */ /* 0x000e300000002000 */
[----:B------:R1:W3:Y:S01]  /*0240*/  MUFU.SQRT R13, R3 ;  /* 0x00000003000d7308 */ /* 0x0002e20000002000 */
[C---:B0-----:R-:W-:Y:S02]  /*0250*/  FSETP.GT.AND P1, PT, R12.reuse, 8.50705917302346158658e+37, PT ;  /* 0x7e8000000c00780b */ /* 0x041fe40003f24000 */
[----:B------:R-:W-:Y:S01]  /*0260*/  FSETP.GEU.AND P3, PT, R12, 1.175494350822287508e-38, PT ;  /* 0x008000000c00780b */ /* 0x000fe20003f6e000 */
[----:B-1----:R-:W0:Y:S01]  /*0270*/  LDC.64 R2, c[0x0][0x238] ;  /* 0x00008e00ff027b82 */ /* 0x002e220000000a00 */
[----:B---3--:R-:W-:-:S02]  /*0280*/  FSETP.GT.AND P2, PT, R13, 8.50705917302346158658e+37, PT ;  /* 0x7e8000000d00780b */ /* 0x008fc40003f44000 */
[----:B------:R-:W-:-:S07]  /*0290*/  FSETP.GEU.AND P4, PT, R13, 1.175494350822287508e-38, PT ;  /* 0x008000000d00780b */ /* 0x000fce0003f8e000 */
[----:B------:R-:W-:-:S04]  /*02a0*/  @P1 FMUL R12, R12, 0.25 ;  /* 0x3e8000000c0c1820 */ /* 0x000fc80000400000 */
[----:B------:R-:W-:Y:S01]  /*02b0*/  @!P3 FMUL R12, R12, 16777216 ;  /* 0x4b8000000c0cb820 */ /* 0x000fe20000400000 */
[----:B------:R-:W-:-:S04]  /*02c0*/  @P2 FMUL R13, R13, 0.25 ;  /* 0x3e8000000d0d2820 */ /* 0x000fc80000400000 */
[----:B------:R-:W-:Y:S01]  /*02d0*/  @!P4 FMUL R13, R13, 16777216 ;  /* 0x4b8000000d0dc820 */ /* 0x000fe20000400000 */
[----:B------:R-:W1:Y:S01]  /*02e0*/  MUFU.RCP R12, R12 ;  /* 0x0000000c000c7308 */ /* 0x000e620000001000 */
[----:B------:R-:W-:-:S07]  /*02f0*/  FSEL R15, R14, 1, P1 ;  /* 0x3f8000000e0f7808 */ /* 0x000fce0000800000 */
[----:B------:R-:W3:Y:S01]  /*0300*/  MUFU.RCP R13, R13 ;  /* 0x0000000d000d7308 */ /* 0x000ee20000001000 */
[----:B------:R-:W-:Y:S01]  /*0310*/  FSEL R14, R14, 1, P2 ;  /* 0x3f8000000e0e7808 */ /* 0x000fe20001000000 */
[----:B------:R-:W-:-:S04]  /*0320*/  @!P3 FMUL R15, R15, 16777216 ;  /* 0x4b8000000f0fb820 */ /* 0x000fc80000400000 */
[----:B------:R-:W-:Y:S01]  /*0330*/  @!P4 FMUL R14, R14, 16777216 ;  /* 0x4b8000000e0ec820 */ /* 0x000fe20000400000 */
[----:B----4-:R-:W-:Y:S01]  /*0340*/  FADD R5, -R7, R5 ;  /* 0x0000000507057221 */ /* 0x010fe20000000100 */
[----:B------:R-:W-:Y:S01]  /*0350*/  FADD R4, -R6, R4 ;  /* 0x0000000406047221 */ /* 0x000fe20000000100 */
[----:B-1----:R-:W-:Y:S01]  /*0360*/  FMUL R15, R12, R15 ;  /* 0x0000000f0c0f7220 */ /* 0x002fe20000400000 */
[----:B---3--:R-:W-:-:S03]  /*0370*/  FMUL R14, R13, R14 ;  /* 0x0000000e0d0e7220 */ /* 0x008fc60000400000 */
[----:B------:R-:W-:Y:S01]  /*0380*/  FMUL R15, R4, R15 ;  /* 0x0000000f040f7220 */ /* 0x000fe20000400000 */
[----:B------:R-:W-:-:S03]  /*0390*/  FMUL R14, R5, R14 ;  /* 0x0000000e050e7220 */ /* 0x000fc60000400000 */
[----:B--2---:R-:W-:Y:S01]  /*03a0*/  FFMA R8, R15, R10, R8 ;  /* 0x0000000a0f087223 */ /* 0x004fe20000000008 */
[----:B------:R-:W-:-:S04]  /*03b0*/  FFMA R9, R14, R11, R9 ;  /* 0x0000000b0e097223 */ /* 0x000fc80000000009 */
[----:B------:R-:W-:Y:S02]  /*03c0*/  FSETP.GEU.AND P1, PT, R8, RZ, PT ;  /* 0x000000ff0800720b */ /* 0x000fe40003f2e000 */
[C---:B------:R-:W-:Y:S01]  /*03d0*/  FSETP.GEU.AND P2, PT, R9.reuse, RZ, PT ;  /* 0x000000ff0900720b */ /* 0x040fe20003f4e000 */
[----:B0-----:R-:W-:Y:S01]  /*03e0*/  IMAD.WIDE R2, R0, 0x4, R2 ;  /* 0x0000000400027825 */ /* 0x001fe200078e0202 */
[----:B------:R-:W-:Y:S02]  /*03f0*/  FSEL R8, R8, RZ, P1 ;  /* 0x000000ff08087208 */ /* 0x000fe40000800000 */
[----:B------:R-:W-:Y:S01]  /*0400*/  FSEL R9, R9, RZ, P2 ;  /* 0x000000ff09097208 */ /* 0x000fe20001000000 */
[----:B------:R-:W-:Y:S08]  /*0410*/  @P0 EXIT ;  /* 0x000000000000094d */ /* 0x000ff00003800000 */
[----:B------:R-:W-:Y:S01]  /*0420*/  STG.E.64 desc[UR4][R2.64], R8 ;  /* 0x0000000802007986 */ /* 0x000fe2000c101b04 */
[----:B------:R-:W-:Y:S05]  /*0430*/  EXIT ;  /* 0x000000000000794d */ /* 0x000fea0003800000 */
.L_x_0:
[----:B------:R-:W-:-:S00]  /*0440*/  BRA `(.L_x_0) ;  /* 0xfffffffc00fc7947 */ /* 0x000fc0000383ffff */
[----:B------:R-:W-:-:S00]  /*0450*/  NOP ;  /* 0x0000000000007918 */ /* 0x000fc00000000000 */
        /* <DEDUP_REMOVED lines=10> */
.L_x_1:


//--------------------- .nv.global.init           --------------------------
	.section	.nv.global.init,"aw",@progbits
.nv.global.init:
	.type		_$_str,@object
	.size		_$_str,(_$_str_$_2 - _$_str)
_$_str:
        /*0000*/ 	.byte	0x5f, 0x5f, 0x43, 0x55, 0x44, 0x41, 0x5f, 0x46, 0x54, 0x5a, 0x00
	.type		_$_str_$_2,@object
	.size		_$_str_$_2,(.L_1 - _$_str_$_2)
_$_str_$_2:
        /*000b*/ 	.byte	0x5f, 0x5f, 0x43, 0x55, 0x44, 0x41, 0x5f, 0x50, 0x52, 0x45, 0x43, 0x5f, 0x53, 0x51, 0x52, 0x54
        /*001b*/ 	.byte	0x00
.L_1:


//--------------------- .nv.constant0.triton_poi_fused__native_batch_norm_legit_no_training_relu_5 --------------------------
	.section	.nv.constant0.triton_poi_fused__native_batch_norm_legit_no_training_relu_5,"a",@progbits
	.sectionflags	@""
	.align	4
.nv.constant0.triton_poi_fused__native_batch_norm_legit_no_training_relu_5:
	.zero		580
